	.headerflags	@"EF_CUDA_TEXMODE_UNIFIED EF_CUDA_64BIT_ADDRESS EF_CUDA_ACCELERATORS EF_CUDA_SM90 EF_CUDA_VIRTUAL_SM(EF_CUDA_SM90)"
	.elftype	@"ET_EXEC"


//--------------------- .nv.info                  --------------------------
	.section	.nv.info,"",@"SHT_CUDA_INFO"
	.align	4


	//----- nvinfo : EIATTR_REGCOUNT
	.align		4
        /*0000*/ 	.byte	0x04, 0x2f
        /*0002*/ 	.short	(.L_1 - .L_0)
	.align		4
.L_0:
        /*0004*/ 	.word	index@(triton_poi_fused__to_copy_add_arange_clamp_mul_sub_28)
        /*0008*/ 	.word	0x0000000a


	//----- nvinfo : EIATTR_MIN_STACK_SIZE
	.align		4
.L_1:
        /*000c*/ 	.byte	0x04, 0x12
        /*000e*/ 	.short	(.L_3 - .L_2)
	.align		4
.L_2:
        /*0010*/ 	.word	index@(triton_poi_fused__to_copy_add_arange_clamp_mul_sub_28)
        /*0014*/ 	.word	0x00000000


	//----- nvinfo : EIATTR_FRAME_SIZE
	.align		4
.L_3:
        /*0018*/ 	.byte	0x04, 0x11
        /*001a*/ 	.short	(.L_5 - .L_4)
	.align		4
.L_4:
        /*001c*/ 	.word	index@(triton_poi_fused__to_copy_add_arange_clamp_mul_sub_28)
        /*0020*/ 	.word	0x00000000


	//----- nvinfo : EIATTR_MIN_STACK_SIZE
	.align		4
.L_5:
        /*0024*/ 	.byte	0x04, 0x12
        /*0026*/ 	.short	(.L_7 - .L_6)
	.align		4
.L_6:
        /*0028*/ 	.word	index@(triton_poi_fused__to_copy_add_arange_clamp_mul_sub_28)
        /*002c*/ 	.word	0x00000000
.L_7:


//--------------------- .nv.info.triton_poi_fused__to_copy_add_arange_clamp_mul_sub_28 --------------------------
	.section	.nv.info.triton_poi_fused__to_copy_add_arange_clamp_mul_sub_28,"",@"SHT_CUDA_INFO"
	.sectionflags	@""
	.align	4


	//----- nvinfo : EIATTR_CUDA_API_VERSION
	.align		4
        /*0000*/ 	.byte	0x04, 0x37
        /*0002*/ 	.short	(.L_9 - .L_8)
.L_8:
        /*0004*/ 	.word	0x0000007c


	//----- nvinfo : EIATTR_KPARAM_INFO
	.align		4
.L_9:
        /*0008*/ 	.byte	0x04, 0x17
        /*000a*/ 	.short	(.L_11 - .L_10)
.L_10:
        /*000c*/ 	.word	0x00000000
        /*0010*/ 	.short	0x0001
        /*0012*/ 	.short	0x0008
        /*0014*/ 	.byte	0x00, 0xf0, 0x11, 0x00


	//----- nvinfo : EIATTR_KPARAM_INFO
	.align		4
.L_11:
        /*0018*/ 	.byte	0x04, 0x17
        /*001a*/ 	.short	(.L_13 - .L_12)
.L_12:
        /*001c*/ 	.word	0x00000000
        /*0020*/ 	.short	0x0000
        /*0022*/ 	.short	0x0000
        /*0024*/ 	.byte	0x00, 0xf4, 0x21, 0x00


	//----- nvinfo : EIATTR_SPARSE_MMA_MASK
	.align		4
.L_13:
        /*0028*/ 	.byte	0x03, 0x50
        /*002a*/ 	.short	0x0000


	//----- nvinfo : EIATTR_MAXREG_COUNT
	.align		4
        /*002c*/ 	.byte	0x03, 0x1b
        /*002e*/ 	.short	0x00ff


	//----- nvinfo : EIATTR_EXIT_INSTR_OFFSETS
	.align		4
        /*0030*/ 	.byte	0x04, 0x1c
        /*0032*/ 	.short	(.L_15 - .L_14)


	//   ....[0]....
.L_14:
        /*0034*/ 	.word	0x00000110


	//   ....[1]....
        /*0038*/ 	.word	0x00000140


	//----- nvinfo : EIATTR_REQNTID
	.align		4
.L_15:
        /*003c*/ 	.byte	0x04, 0x10
        /*003e*/ 	.short	(.L_17 - .L_16)
.L_16:
        /*0040*/ 	.word	0x00000020
        /*0044*/ 	.word	0x00000001
        /*0048*/ 	.word	0x00000001


	//----- nvinfo : EIATTR_CBANK_PARAM_SIZE
	.align		4
.L_17:
        /*004c*/ 	.byte	0x03, 0x19
        /*004e*/ 	.short	0x000c


	//----- nvinfo : EIATTR_PARAM_CBANK
	.align		4
        /*0050*/ 	.byte	0x04, 0x0a
        /*0052*/ 	.short	(.L_19 - .L_18)
	.align		4
.L_18:
        /*0054*/ 	.word	index@(.nv.constant0.triton_poi_fused__to_copy_add_arange_clamp_mul_sub_28)
        /*0058*/ 	.short	0x0210
        /*005a*/ 	.short	0x000c


	//----- nvinfo : EIATTR_SW_WAR
	.align		4
.L_19:
        /*005c*/ 	.byte	0x04, 0x36
        /*005e*/ 	.short	(.L_21 - .L_20)
.L_20:
        /*0060*/ 	.word	0x00000008
.L_21:


//--------------------- .nv.callgraph             --------------------------
	.section	.nv.callgraph,"",@"SHT_CUDA_CALLGRAPH"
	.align	4
	.sectionentsize	8
	.align		4
        /*0000*/ 	.word	0x00000000
	.align		4
        /*0004*/ 	.word	0xffffffff
	.align		4
        /*0008*/ 	.word	0x00000000
	.align		4
        /*000c*/ 	.word	0xfffffffe
	.align		4
        /*0010*/ 	.word	0x00000000
	.align		4
        /*0014*/ 	.word	0xfffffffd
	.align		4
        /*0018*/ 	.word	0x00000000
	.align		4
        /*001c*/ 	.word	0xfffffffc


//--------------------- .text.triton_poi_fused__to_copy_add_arange_clamp_mul_sub_28 --------------------------
	.section	.text.triton_poi_fused__to_copy_add_arange_clamp_mul_sub_28,"ax",@progbits
	.align	128
        .global         triton_poi_fused__to_copy_add_arange_clamp_mul_sub_28
        .type           triton_poi_fused__to_copy_add_arange_clamp_mul_sub_28,@function
        .size           triton_poi_fused__to_copy_add_arange_clamp_mul_sub_28,(.L_x_1 - triton_poi_fused__to_copy_add_arange_clamp_mul_sub_28)
        .other          triton_poi_fused__to_copy_add_arange_clamp_mul_sub_28,@"STO_CUDA_ENTRY STV_DEFAULT"
triton_poi_fused__to_copy_add_arange_clamp_mul_sub_28:
.text.triton_poi_fused__to_copy_add_arange_clamp_mul_sub_28:
[----:B------:R-:W0:Y:S02]  /*0000*/  LDC R1, c[0x0][0x28] ;  /* 0x00000a00ff017b82 */ /* 0x000e240000000800 */
[----:B------:R-:W1:Y:S01]  /*0010*/  S2R R6, SR_TID.X ;  /* 0x0000000000067919 */ /* 0x000e620000002100 */
[----:B------:R-:W-:Y:S01]  /*0020*/  IMAD.MOV.U32 R3, RZ, RZ, 0x3f000000 ;  /* 0x3f000000ff037424 */ /* 0x000fe200078e00ff */
[----:B------:R-:W2:Y:S01]  /*0030*/  S2R R5, SR_CTAID.X ;  /* 0x0000000000057919 */ /* 0x000ea20000002500 */
[C---:B-1----:R-:W-:Y:S02]  /*0040*/  LOP3.LUT R0, R6.reuse, 0x7, RZ, 0xc0, !PT ;  /* 0x0000000706007812 */ /* 0x042fe400078ec0ff */
[----:B------:R-:W-:-:S03]  /*0050*/  LOP3.LUT P0, RZ, R6, 0x18, RZ, 0xc0, !PT ;  /* 0x0000001806ff7812 */ /* 0x000fc6000780c0ff */
[----:B--2---:R-:W-:-:S05]  /*0060*/  IMAD R5, R5, 0x8, R0 ;  /* 0x0000000805057824 */ /* 0x004fca00078e0200 */
[----:B------:R-:W-:Y:S02]  /*0070*/  I2FP.F32.S32 R0, R5 ;  /* 0x0000000500007245 */ /* 0x000fe40000201400 */
[----:B------:R-:W-:-:S03]  /*0080*/  ISETP.LT.AND P0, PT, R5, 0x8, !P0 ;  /* 0x000000080500780c */ /* 0x000fc60004701270 */
[----:B------:R-:W-:-:S04]  /*0090*/  FADD R0, R0, 0.5 ;  /* 0x3f00000000007421 */ /* 0x000fc80000000000 */
[----:B------:R-:W-:Y:S02]  /*00a0*/  FFMA R0, R0, R3, -0.5 ;  /* 0xbf00000000007423 */ /* 0x000fe40000000003 */
[----:B------:R-:W1:Y:S03]  /*00b0*/  LDC.64 R2, c[0x0][0x210] ;  /* 0x00008400ff027b82 */ /* 0x000e660000000a00 */
[----:B------:R-:W-:-:S04]  /*00c0*/  FMNMX R0, RZ, R0, !PT ;  /* 0x00000000ff007209 */ /* 0x000fc80007800000 */
[----:B------:R-:W2:Y:S02]  /*00d0*/  F2I.TRUNC.NTZ R4, R0 ;  /* 0x0000000000047305 */ /* 0x000ea4000020f100 */
[----:B--2---:R-:W-:Y:S01]  /*00e0*/  I2FP.F32.S32 R7, R4 ;  /* 0x0000000400077245 */ /* 0x004fe20000201400 */
[----:B-1----:R-:W-:-:S04]  /*00f0*/  IMAD.WIDE R2, R5, 0x4, R2 ;  /* 0x0000000405027825 */ /* 0x002fc800078e0202 */
[----:B------:R-:W-:Y:S01]  /*0100*/  FADD.SAT R7, R0, -R7 ;  /* 0x8000000700077221 */ /* 0x000fe20000002000 */
[----:B------:R-:W-:Y:S06]  /*0110*/  @!P0 EXIT ;  /* 0x000000000000894d */ /* 0x000fec0003800000 */
[----:B------:R-:W-:Y:S02]  /*0120*/  ULDC.64 UR4, c[0x0][0x208] ;  /* 0x0000820000047ab9 */ /* 0x000fe40000000a00 */
[----:B------:R-:W-:Y:S01]  /*0130*/  STG.E desc[UR4][R2.64], R7 ;  /* 0x0000000702007986 */ /* 0x000fe2000c101904 */
[----:B------:R-:W-:Y:S05]  /*0140*/  EXIT ;  /* 0x000000000000794d */ /* 0x000fea0003800000 */
.L_x_0:
[----:B------:R-:W-:-:S00]  /*0150*/  BRA `(.L_x_0) ;  /* 0xfffffffc00fc7947 */ /* 0x000fc0000383ffff */
[----:B------:R-:W-:-:S00]  /*0160*/  NOP ;  /* 0x0000000000007918 */ /* 0x000fc00000000000 */
        /* <DEDUP_REMOVED lines=9> */
.L_x_1:


//--------------------- .nv.constant0.triton_poi_fused__to_copy_add_arange_clamp_mul_sub_28 --------------------------
	.section	.nv.constant0.triton_poi_fused__to_copy_add_arange_clamp_mul_sub_28,"a",@progbits
	.sectionflags	@""
	.align	4
.nv.constant0.triton_poi_fused__to_copy_add_arange_clamp_mul_sub_28:
	.zero		540
